//
// Generated by NVIDIA NVVM Compiler
//
// Compiler Build ID: CL-36424714
// Cuda compilation tools, release 13.0, V13.0.88
// Based on NVVM 20.0.0
//

.version 9.0
.target sm_100
.address_size 64

	// .globl	_Z13iterateKerneliiidddPi

.visible .entry _Z13iterateKerneliiidddPi(
	.param .u32 _Z13iterateKerneliiidddPi_param_0,
	.param .u32 _Z13iterateKerneliiidddPi_param_1,
	.param .u32 _Z13iterateKerneliiidddPi_param_2,
	.param .f64 _Z13iterateKerneliiidddPi_param_3,
	.param .f64 _Z13iterateKerneliiidddPi_param_4,
	.param .f64 _Z13iterateKerneliiidddPi_param_5,
	.param .u64 .ptr .align 1 _Z13iterateKerneliiidddPi_param_6
)
{
	.reg .pred 	%p<7>;
	.reg .b32 	%r<35>;
	.reg .b64 	%rd<7>;
	.reg .b64 	%fd<39>;

	ld.param.u32 	%r16, [_Z13iterateKerneliiidddPi_param_0];
	ld.param.u32 	%r17, [_Z13iterateKerneliiidddPi_param_1];
	ld.param.u32 	%r18, [_Z13iterateKerneliiidddPi_param_2];
	ld.param.f64 	%fd14, [_Z13iterateKerneliiidddPi_param_5];
	ld.param.u64 	%rd2, [_Z13iterateKerneliiidddPi_param_6];
	cvta.to.global.u64 	%rd1, %rd2;
	mov.u32 	%r19, %ctaid.x;
	mov.u32 	%r20, %ntid.x;
	mov.u32 	%r21, %tid.x;
	mad.lo.s32 	%r31, %r19, %r20, %r21;
	mov.u32 	%r22, %nctaid.x;
	mul.lo.s32 	%r2, %r20, %r22;
	mul.lo.s32 	%r3, %r17, %r16;
	setp.ge.s32 	%p1, %r31, %r3;
	@%p1 bra 	$L__BB0_9;
	sub.s32 	%r4, %r16, %r17;
	setp.gt.s32 	%p2, %r18, 0;
	@%p2 bra 	$L__BB0_2;
	bra.uni 	$L__BB0_8;
$L__BB0_2:
	mov.f64 	%fd15, 0d4000000000000000;
	div.rn.f64 	%fd1, %fd15, %fd14;
	cvt.rn.f64.s32 	%fd2, %r16;
	cvt.rn.f64.s32 	%fd3, %r18;
	shr.u32 	%r24, %r4, 31;
	add.s32 	%r25, %r4, %r24;
	shr.s32 	%r5, %r25, 1;
$L__BB0_3:
	ld.param.f64 	%fd36, [_Z13iterateKerneliiidddPi_param_4];
	ld.param.f64 	%fd35, [_Z13iterateKerneliiidddPi_param_3];
	div.s32 	%r7, %r31, %r16;
	mul.lo.s32 	%r27, %r7, %r16;
	sub.s32 	%r8, %r31, %r27;
	cvt.rn.f64.s32 	%fd16, %r8;
	div.rn.f64 	%fd17, %fd16, %fd2;
	add.f64 	%fd18, %fd17, %fd17;
	mov.f64 	%fd19, 0d3FF0000000000000;
	sub.f64 	%fd20, %fd19, %fd18;
	mul.f64 	%fd21, %fd1, %fd20;
	sub.f64 	%fd4, %fd35, %fd21;
	add.s32 	%r28, %r7, %r5;
	cvt.rn.f64.s32 	%fd22, %r28;
	div.rn.f64 	%fd23, %fd22, %fd2;
	add.f64 	%fd24, %fd23, %fd23;
	sub.f64 	%fd25, %fd19, %fd24;
	mul.f64 	%fd26, %fd1, %fd25;
	sub.f64 	%fd5, %fd36, %fd26;
	mov.b32 	%r32, 0;
	mov.f64 	%fd37, %fd5;
	mov.f64 	%fd38, %fd4;
$L__BB0_4:
	mul.f64 	%fd8, %fd38, %fd38;
	mul.f64 	%fd9, %fd37, %fd37;
	add.f64 	%fd27, %fd8, %fd9;
	setp.gt.f64 	%p4, %fd27, 0d4010000000000000;
	@%p4 bra 	$L__BB0_6;
	sub.f64 	%fd28, %fd8, %fd9;
	add.f64 	%fd10, %fd4, %fd28;
	add.f64 	%fd29, %fd38, %fd38;
	fma.rn.f64 	%fd37, %fd29, %fd37, %fd5;
	add.s32 	%r32, %r32, 1;
	setp.eq.s32 	%p5, %r32, %r18;
	mov.b32 	%r33, 0;
	mov.f64 	%fd38, %fd10;
	@%p5 bra 	$L__BB0_7;
	bra.uni 	$L__BB0_4;
$L__BB0_6:
	cvt.rn.f64.u32 	%fd30, %r32;
	div.rn.f64 	%fd31, %fd30, %fd3;
	mov.f64 	%fd32, 0d3FF0000000000000;
	sub.f64 	%fd33, %fd32, %fd31;
	mul.f64 	%fd34, %fd33, 0d406FE00000000000;
	cvt.rzi.s32.f64 	%r33, %fd34;
$L__BB0_7:
	mad.lo.s32 	%r30, %r7, %r16, %r8;
	mul.wide.s32 	%rd5, %r30, 4;
	add.s64 	%rd6, %rd1, %rd5;
	st.global.u32 	[%rd6], %r33;
	add.s32 	%r31, %r31, %r2;
	setp.lt.s32 	%p6, %r31, %r3;
	@%p6 bra 	$L__BB0_3;
	bra.uni 	$L__BB0_9;
$L__BB0_8:
	mul.wide.s32 	%rd3, %r31, 4;
	add.s64 	%rd4, %rd1, %rd3;
	mov.b32 	%r23, 0;
	st.global.u32 	[%rd4], %r23;
	add.s32 	%r31, %r31, %r2;
	setp.lt.s32 	%p3, %r31, %r3;
	@%p3 bra 	$L__BB0_8;
$L__BB0_9:
	ret;

}


// ===== COMPILED SASS (sm_100) =====

	.target	sm_100

	.elftype	@"ET_EXEC"


//--------------------- .note.nv.tkinfo           --------------------------
	.section	.note.nv.tkinfo,"",@"SHT_NOTE"
	.sectionflags	@"SHF_NOTE_NV_TKINFO"
	.tkinfo
        /*0018*/ 	.word	0x00000002
        /*0030*/ 	.string	""
        /*0030*/ 	.string	"ptxas"
        /*0030*/ 	.string	"Cuda compilation tools, release 13.0, V13.0.88"
        /*0030*/ 	.string	"Build cuda_13.0.r13.0/compiler.36424714_0"
        /*0030*/ 	.string	"-arch sm_100 -m 64 "



//--------------------- .note.nv.cuinfo           --------------------------
	.section	.note.nv.cuinfo,"",@"SHT_NOTE"
	.sectionflags	@"SHF_NOTE_NV_CUINFO"
        /*0018*/ 	.short	0x0002
        /*001a*/ 	.short	0x0064
        /*001c*/ 	.short	0x0082
	.zero		2


//--------------------- .nv.info                  --------------------------
	.section	.nv.info,"",@"SHT_CUDA_INFO"
	.align	4


	//----- nvinfo : EIATTR_REGCOUNT
	.align		4
        /*0000*/ 	.byte	0x04, 0x2f
        /*0002*/ 	.short	(.L_1 - .L_0)
	.align		4
.L_0:
        /*0004*/ 	.word	index@(_Z13iterateKerneliiidddPi)
        /*0008*/ 	.word	0x00000022


	//----- nvinfo : EIATTR_FRAME_SIZE
	.align		4
.L_1:
        /*000c*/ 	.byte	0x04, 0x11
        /*000e*/ 	.short	(.L_3 - .L_2)
	.align		4
.L_2:
        /*0010*/ 	.word	index@($__internal_0_$__cuda_sm20_div_rn_f64_full)
        /*0014*/ 	.word	0x00000000


	//----- nvinfo : EIATTR_FRAME_SIZE
	.align		4
.L_3:
        /*0018*/ 	.byte	0x04, 0x11
        /*001a*/ 	.short	(.L_5 - .L_4)
	.align		4
.L_4:
        /*001c*/ 	.word	index@(_Z13iterateKerneliiidddPi)
        /*0020*/ 	.word	0x00000000


	//----- nvinfo : EIATTR_MIN_STACK_SIZE
	.align		4
.L_5:
        /*0024*/ 	.byte	0x04, 0x12
        /*0026*/ 	.short	(.L_7 - .L_6)
	.align		4
.L_6:
        /*0028*/ 	.word	index@(_Z13iterateKerneliiidddPi)
        /*002c*/ 	.word	0x00000000
.L_7:


//--------------------- .nv.compat                --------------------------
	.section	.nv.compat,"",@"SHT_CUDA_COMPAT_INFO"
	.align	4
        /*0000*/ 	.byte	0x02, 0x09, 0x00, 0x00, 0x02, 0x02, 0x01, 0x00, 0x02, 0x05, 0x05, 0x00, 0x03, 0x07, 0x01, 0x01
        /*0010*/ 	.byte	0x02, 0x03, 0x00, 0x00, 0x02, 0x06, 0x01, 0x00, 0x04, 0x0b, 0x08, 0x00, 0x01, 0x00, 0x00, 0x00
        /*0020*/ 	.byte	0x00, 0x00, 0x00, 0x00


//--------------------- .nv.info._Z13iterateKerneliiidddPi --------------------------
	.section	.nv.info._Z13iterateKerneliiidddPi,"",@"SHT_CUDA_INFO"
	.sectionflags	@""
	.align	4


	//----- nvinfo : EIATTR_CUDA_API_VERSION
	.align		4
        /*0000*/ 	.byte	0x04, 0x37
        /*0002*/ 	.short	(.L_9 - .L_8)
.L_8:
        /*0004*/ 	.word	0x00000082


	//----- nvinfo : EIATTR_KPARAM_INFO
	.align		4
.L_9:
        /*0008*/ 	.byte	0x04, 0x17
        /*000a*/ 	.short	(.L_11 - .L_10)
.L_10:
        /*000c*/ 	.word	0x00000000
        /*0010*/ 	.short	0x0006
        /*0012*/ 	.short	0x0028
        /*0014*/ 	.byte	0x00, 0xf5, 0x21, 0x00


	//----- nvinfo : EIATTR_KPARAM_INFO
	.align		4
.L_11:
        /*0018*/ 	.byte	0x04, 0x17
        /*001a*/ 	.short	(.L_13 - .L_12)
.L_12:
        /*001c*/ 	.word	0x00000000
        /*0020*/ 	.short	0x0005
        /*0022*/ 	.short	0x0020
        /*0024*/ 	.byte	0x00, 0xf0, 0x21, 0x00


	//----- nvinfo : EIATTR_KPARAM_INFO
	.align		4
.L_13:
        /*0028*/ 	.byte	0x04, 0x17
        /*002a*/ 	.short	(.L_15 - .L_14)
.L_14:
        /*002c*/ 	.word	0x00000000
        /*0030*/ 	.short	0x0004
        /*0032*/ 	.short	0x0018
        /*0034*/ 	.byte	0x00, 0xf0, 0x21, 0x00


	//----- nvinfo : EIATTR_KPARAM_INFO
	.align		4
.L_15:
        /*0038*/ 	.byte	0x04, 0x17
        /*003a*/ 	.short	(.L_17 - .L_16)
.L_16:
        /*003c*/ 	.word	0x00000000
        /*0040*/ 	.short	0x0003
        /*0042*/ 	.short	0x0010
        /*0044*/ 	.byte	0x00, 0xf0, 0x21, 0x00


	//----- nvinfo : EIATTR_KPARAM_INFO
	.align		4
.L_17:
        /*0048*/ 	.byte	0x04, 0x17
        /*004a*/ 	.short	(.L_19 - .L_18)
.L_18:
        /*004c*/ 	.word	0x00000000
        /*0050*/ 	.short	0x0002
        /*0052*/ 	.short	0x0008
        /*0054*/ 	.byte	0x00, 0xf0, 0x11, 0x00


	//----- nvinfo : EIATTR_KPARAM_INFO
	.align		4
.L_19:
        /*0058*/ 	.byte	0x04, 0x17
        /*005a*/ 	.short	(.L_21 - .L_20)
.L_20:
        /*005c*/ 	.word	0x00000000
        /*0060*/ 	.short	0x0001
        /*0062*/ 	.short	0x0004
        /*0064*/ 	.byte	0x00, 0xf0, 0x11, 0x00


	//----- nvinfo : EIATTR_KPARAM_INFO
	.align		4
.L_21:
        /*0068*/ 	.byte	0x04, 0x17
        /*006a*/ 	.short	(.L_23 - .L_22)
.L_22:
        /*006c*/ 	.word	0x00000000
        /*0070*/ 	.short	0x0000
        /*0072*/ 	.short	0x0000
        /*0074*/ 	.byte	0x00, 0xf0, 0x11, 0x00


	//----- nvinfo : EIATTR_SPARSE_MMA_MASK
	.align		4
.L_23:
        /*0078*/ 	.byte	0x03, 0x50
        /*007a*/ 	.short	0x0000


	//----- nvinfo : EIATTR_MAXREG_COUNT
	.align		4
        /*007c*/ 	.byte	0x03, 0x1b
        /*007e*/ 	.short	0x00ff


	//----- nvinfo : EIATTR_MERCURY_ISA_VERSION
	.align		4
        /*0080*/ 	.byte	0x03, 0x5f
        /*0082*/ 	.short	0x0101


	//----- nvinfo : EIATTR_VRC_CTA_INIT_COUNT
	.align		4
        /*0084*/ 	.byte	0x02, 0x4a
	.zero		1
	.zero		1


	//----- nvinfo : EIATTR_EXIT_INSTR_OFFSETS
	.align		4
        /*0088*/ 	.byte	0x04, 0x1c
        /*008a*/ 	.short	(.L_25 - .L_24)


	//   ....[0]....
.L_24:
        /*008c*/ 	.word	0x000000a0


	//   ....[1]....
        /*0090*/ 	.word	0x00000150


	//   ....[2]....
        /*0094*/ 	.word	0x00000c80


	//----- nvinfo : EIATTR_CRS_STACK_SIZE
	.align		4
.L_25:
        /*0098*/ 	.byte	0x04, 0x1e
        /*009a*/ 	.short	(.L_27 - .L_26)
.L_26:
        /*009c*/ 	.word	0x00000000


	//----- nvinfo : EIATTR_CBANK_PARAM_SIZE
	.align		4
.L_27:
        /*00a0*/ 	.byte	0x03, 0x19
        /*00a2*/ 	.short	0x0030


	//----- nvinfo : EIATTR_PARAM_CBANK
	.align		4
        /*00a4*/ 	.byte	0x04, 0x0a
        /*00a6*/ 	.short	(.L_29 - .L_28)
	.align		4
.L_28:
        /*00a8*/ 	.word	index@(.nv.constant0._Z13iterateKerneliiidddPi)
        /*00ac*/ 	.short	0x0380
        /*00ae*/ 	.short	0x0030


	//----- nvinfo : EIATTR_SW_WAR
	.align		4
.L_29:
        /*00b0*/ 	.byte	0x04, 0x36
        /*00b2*/ 	.short	(.L_31 - .L_30)
.L_30:
        /*00b4*/ 	.word	0x00000008
.L_31:


//--------------------- .nv.callgraph             --------------------------
	.section	.nv.callgraph,"",@"SHT_CUDA_CALLGRAPH"
	.align	4
	.sectionentsize	8
	.align		4
        /*0000*/ 	.word	0x00000000
	.align		4
        /*0004*/ 	.word	0xffffffff
	.align		4
        /*0008*/ 	.word	0x00000000
	.align		4
        /*000c*/ 	.word	0xfffffffe
	.align		4
        /*0010*/ 	.word	0x00000000
	.align		4
        /*0014*/ 	.word	0xfffffffd
	.align		4
        /*0018*/ 	.word	0x00000000
	.align		4
        /*001c*/ 	.word	0xfffffffc


//--------------------- .text._Z13iterateKerneliiidddPi --------------------------
	.section	.text._Z13iterateKerneliiidddPi,"ax",@progbits
	.align	128
        .global         _Z13iterateKerneliiidddPi
        .type           _Z13iterateKerneliiidddPi,@function
        .size           _Z13iterateKerneliiidddPi,(.L_x_20 - _Z13iterateKerneliiidddPi)
        .other          _Z13iterateKerneliiidddPi,@"STO_CUDA_ENTRY STV_DEFAULT"
_Z13iterateKerneliiidddPi:
.text._Z13iterateKerneliiidddPi:
[----:B------:R-:W-:Y:S01]  /*0000*/  LDC R1, c[0x0][0x37c] ;  /* 0x0000df00ff017b82 */ /* 0x000fe20000000800 */
[----:B------:R-:W0:Y:S07]  /*0010*/  S2R R12, SR_TID.X ;  /* 0x00000000000c7919 */ /* 0x000e2e0000002100 */
[----:B------:R-:W0:Y:S01]  /*0020*/  S2UR UR7, SR_CTAID.X ;  /* 0x00000000000779c3 */ /* 0x000e220000002500 */
[----:B------:R-:W1:Y:S07]  /*0030*/  LDCU.64 UR4, c[0x0][0x380] ;  /* 0x00007000ff0477ac */ /* 0x000e6e0008000a00 */
[----:B------:R-:W0:Y:S01]  /*0040*/  LDC R15, c[0x0][0x360] ;  /* 0x0000d800ff0f7b82 */ /* 0x000e220000000800 */
[----:B------:R-:W2:Y:S01]  /*0050*/  LDCU UR8, c[0x0][0x370] ;  /* 0x00006e00ff0877ac */ /* 0x000ea20008000800 */
[----:B-1----:R-:W-:Y:S01]  /*0060*/  UIMAD UR6, UR5, UR4, URZ ;  /* 0x00000004050672a4 */ /* 0x002fe2000f8e02ff */
[----:B0-----:R-:W-:-:S02]  /*0070*/  IMAD R12, R15, UR7, R12 ;  /* 0x000000070f0c7c24 */ /* 0x001fc4000f8e020c */
[----:B--2---:R-:W-:-:S03]  /*0080*/  IMAD R15, R15, UR8, RZ ;  /* 0x000000080f0f7c24 */ /* 0x004fc6000f8e02ff */
[----:B------:R-:W-:-:S13]  /*0090*/  ISETP.GE.AND P0, PT, R12, UR6, PT ;  /* 0x000000060c007c0c */ /* 0x000fda000bf06270 */
[----:B------:R-:W-:Y:S05]  /*00a0*/  @P0 EXIT ;  /* 0x000000000000094d */ /* 0x000fea0003800000 */
[----:B------:R-:W0:Y:S01]  /*00b0*/  LDCU UR7, c[0x0][0x388] ;  /* 0x00007100ff0777ac */ /* 0x000e220008000800 */
[----:B------:R-:W1:Y:S01]  /*00c0*/  LDCU.64 UR8, c[0x0][0x358] ;  /* 0x00006b00ff0877ac */ /* 0x000e620008000a00 */
[----:B0-----:R-:W-:-:S09]  /*00d0*/  UISETP.GT.AND UP0, UPT, UR7, URZ, UPT ;  /* 0x000000ff0700728c */ /* 0x001fd2000bf04270 */
[----:B-1----:R-:W-:Y:S05]  /*00e0*/  BRA.U UP0, `(.L_x_0) ;  /* 0x00000001001c7547 */ /* 0x002fea000b800000 */
[----:B------:R-:W0:Y:S02]  /*00f0*/  LDC.64 R4, c[0x0][0x3a8] ;  /* 0x0000ea00ff047b82 */ /* 0x000e240000000a00 */
.L_x_1:
[----:B0-----:R-:W-:-:S04]  /*0100*/  IMAD.WIDE R2, R12, 0x4, R4 ;  /* 0x000000040c027825 */ /* 0x001fc800078e0204 */
[----:B------:R-:W-:Y:S01]  /*0110*/  IMAD.IADD R12, R15, 0x1, R12 ;  /* 0x000000010f0c7824 */ /* 0x000fe200078e020c */
[----:B------:R1:W-:Y:S04]  /*0120*/  STG.E desc[UR8][R2.64], RZ ;  /* 0x000000ff02007986 */ /* 0x0003e8000c101908 */
[----:B------:R-:W-:-:S13]  /*0130*/  ISETP.GE.AND P0, PT, R12, UR6, PT ;  /* 0x000000060c007c0c */ /* 0x000fda000bf06270 */
[----:B-1----:R-:W-:Y:S05]  /*0140*/  @!P0 BRA `(.L_x_1) ;  /* 0xfffffffc00ec8947 */ /* 0x002fea000383ffff */
[----:B------:R-:W-:Y:S05]  /*0150*/  EXIT ;  /* 0x000000000000794d */ /* 0x000fea0003800000 */
.L_x_0:
[----:B------:R-:W0:Y:S01]  /*0160*/  LDCU UR7, c[0x0][0x3a4] ;  /* 0x00007480ff0777ac */ /* 0x000e220008000800 */
[----:B------:R-:W1:Y:S01]  /*0170*/  LDC.64 R6, c[0x0][0x3a0] ;  /* 0x0000e800ff067b82 */ /* 0x000e620000000a00 */
[----:B------:R-:W-:Y:S01]  /*0180*/  IMAD.MOV.U32 R2, RZ, RZ, 0x1 ;  /* 0x00000001ff027424 */ /* 0x000fe200078e00ff */
[----:B------:R-:W-:Y:S01]  /*0190*/  UIADD3 UR4, UPT, UPT, -UR5, UR4, URZ ;  /* 0x0000000405047290 */ /* 0x000fe2000fffe1ff */
[----:B0-----:R-:W1:Y:S04]  /*01a0*/  MUFU.RCP64H R3, UR7 ;  /* 0x0000000700037d08 */ /* 0x001e680008001800 */
[----:B-1----:R-:W-:-:S08]  /*01b0*/  DFMA R4, R2, -R6, 1 ;  /* 0x3ff000000204742b */ /* 0x002fd00000000806 */
[----:B------:R-:W-:-:S08]  /*01c0*/  DFMA R4, R4, R4, R4 ;  /* 0x000000040404722b */ /* 0x000fd00000000004 */
[----:B------:R-:W-:-:S08]  /*01d0*/  DFMA R4, R2, R4, R2 ;  /* 0x000000040204722b */ /* 0x000fd00000000002 */
[----:B------:R-:W-:-:S08]  /*01e0*/  DFMA R2, R4, -R6, 1 ;  /* 0x3ff000000402742b */ /* 0x000fd00000000806 */
[----:B------:R-:W-:-:S08]  /*01f0*/  DFMA R2, R4, R2, R4 ;  /* 0x000000020402722b */ /* 0x000fd00000000004 */
[----:B------:R-:W-:-:S08]  /*0200*/  DMUL R4, R2, 2 ;  /* 0x4000000002047828 */ /* 0x000fd00000000000 */
[----:B------:R-:W-:-:S08]  /*0210*/  DFMA R6, R4, -R6, 2 ;  /* 0x400000000406742b */ /* 0x000fd00000000806 */
[----:B------:R-:W-:-:S10]  /*0220*/  DFMA R2, R2, R6, R4 ;  /* 0x000000060202722b */ /* 0x000fd40000000004 */
[----:B------:R-:W-:-:S05]  /*0230*/  FFMA R0, RZ, UR7, R3 ;  /* 0x00000007ff007c23 */ /* 0x000fca0008000003 */
[----:B------:R-:W-:-:S13]  /*0240*/  FSETP.GT.AND P0, PT, |R0|, 1.469367938527859385e-39, PT ;  /* 0x001000000000780b */ /* 0x000fda0003f04200 */
[----:B------:R-:W-:Y:S05]  /*0250*/  @P0 BRA `(.L_x_2) ;  /* 0x0000000000240947 */ /* 0x000fea0003800000 */
[----:B------:R-:W0:Y:S01]  /*0260*/  LDCU.64 UR10, c[0x0][0x3a0] ;  /* 0x00007400ff0a77ac */ /* 0x000e220008000a00 */
[----:B------:R-:W-:Y:S01]  /*0270*/  IMAD.MOV.U32 R16, RZ, RZ, RZ ;  /* 0x000000ffff107224 */ /* 0x000fe200078e00ff */
[----:B------:R-:W-:Y:S02]  /*0280*/  MOV R17, 0x40000000 ;  /* 0x4000000000117802 */ /* 0x000fe40000000f00 */
[----:B------:R-:W-:Y:S01]  /*0290*/  MOV R14, 0x2d0 ;  /* 0x000002d0000e7802 */ /* 0x000fe20000000f00 */
[----:B0-----:R-:W-:Y:S02]  /*02a0*/  IMAD.U32 R20, RZ, RZ, UR10 ;  /* 0x0000000aff147e24 */ /* 0x001fe4000f8e00ff */
[----:B------:R-:W-:-:S07]  /*02b0*/  IMAD.U32 R21, RZ, RZ, UR11 ;  /* 0x0000000bff157e24 */ /* 0x000fce000f8e00ff */
[----:B------:R-:W-:Y:S05]  /*02c0*/  CALL.REL.NOINC `($__internal_0_$__cuda_sm20_div_rn_f64_full) ;  /* 0x0000000800707944 */ /* 0x000fea0003c00000 */
[----:B------:R-:W-:Y:S02]  /*02d0*/  IMAD.MOV.U32 R2, RZ, RZ, R22 ;  /* 0x000000ffff027224 */ /* 0x000fe400078e0016 */
[----:B------:R-:W-:-:S07]  /*02e0*/  IMAD.MOV.U32 R3, RZ, RZ, R23 ;  /* 0x000000ffff037224 */ /* 0x000fce00078e0017 */
.L_x_2:
[----:B------:R-:W0:Y:S01]  /*02f0*/  LDCU UR5, c[0x0][0x380] ;  /* 0x00007000ff0577ac */ /* 0x000e220008000800 */
[----:B------:R-:W1:Y:S01]  /*0300*/  LDCU UR7, c[0x0][0x388] ;  /* 0x00007100ff0777ac */ /* 0x000e620008000800 */
[----:B------:R-:W-:-:S04]  /*0310*/  ULEA.HI UR4, UR4, UR4, URZ, 0x1 ;  /* 0x0000000404047291 */ /* 0x000fc8000f8f08ff */
[----:B------:R-:W-:Y:S01]  /*0320*/  USHF.R.S32.HI UR4, URZ, 0x1, UR4 ;  /* 0x00000001ff047899 */ /* 0x000fe20008011404 */
[----:B0-----:R-:W0:Y:S08]  /*0330*/  I2F.F64 R10, UR5 ;  /* 0x00000005000a7d12 */ /* 0x001e300008201c00 */
[----:B-1----:R-:W1:Y:S03]  /*0340*/  I2F.F64 R8, UR7 ;  /* 0x0000000700087d12 */ /* 0x002e660008201c00 */
.L_x_13:
[----:B--2---:R-:W2:Y:S01]  /*0350*/  LDC R17, c[0x0][0x380] ;  /* 0x0000e000ff117b82 */ /* 0x004ea20000000800 */
[----:B------:R-:W-:Y:S01]  /*0360*/  BSSY.RECONVERGENT B0, `(.L_x_3) ;  /* 0x0000031000007945 */ /* 0x000fe20003800200 */
[----:B--2---:R-:W-:-:S04]  /*0370*/  IABS R7, R17 ;  /* 0x0000001100077213 */ /* 0x004fc80000000000 */
[----:B------:R-:W2:Y:S08]  /*0380*/  I2F.RP R0, R7 ;  /* 0x0000000700007306 */ /* 0x000eb00000209400 */
[----:B--2---:R-:W2:Y:S02]  /*0390*/  MUFU.RCP R0, R0 ;  /* 0x0000000000007308 */ /* 0x004ea40000001000 */
[----:B--2---:R-:W-:-:S06]  /*03a0*/  VIADD R4, R0, 0xffffffe ;  /* 0x0ffffffe00047836 */ /* 0x004fcc0000000000 */
[----:B------:R2:W3:Y:S02]  /*03b0*/  F2I.FTZ.U32.TRUNC.NTZ R5, R4 ;  /* 0x0000000400057305 */ /* 0x0004e4000021f000 */
[----:B--2---:R-:W-:Y:S02]  /*03c0*/  IMAD.MOV.U32 R4, RZ, RZ, RZ ;  /* 0x000000ffff047224 */ /* 0x004fe400078e00ff */
[----:B---3--:R-:W-:-:S04]  /*03d0*/  IMAD.MOV R6, RZ, RZ, -R5 ;  /* 0x000000ffff067224 */ /* 0x008fc800078e0a05 */
[----:B------:R-:W-:Y:S01]  /*03e0*/  IMAD R13, R6, R7, RZ ;  /* 0x00000007060d7224 */ /* 0x000fe200078e02ff */
[----:B------:R-:W-:-:S03]  /*03f0*/  IABS R6, R12 ;  /* 0x0000000c00067213 */ /* 0x000fc60000000000 */
[----:B------:R-:W-:-:S04]  /*0400*/  IMAD.HI.U32 R5, R5, R13, R4 ;  /* 0x0000000d05057227 */ /* 0x000fc800078e0004 */
[----:B------:R-:W-:Y:S02]  /*0410*/  IMAD.MOV.U32 R4, RZ, RZ, 0x1 ;  /* 0x00000001ff047424 */ /* 0x000fe400078e00ff */
[----:B------:R-:W-:Y:S02]  /*0420*/  IMAD.HI.U32 R13, R5, R6, RZ ;  /* 0x00000006050d7227 */ /* 0x000fe400078e00ff */
[----:B0-----:R-:W0:Y:S03]  /*0430*/  MUFU.RCP64H R5, R11 ;  /* 0x0000000b00057308 */ /* 0x001e260000001800 */
[----:B------:R-:W-:-:S05]  /*0440*/  IADD3 R0, PT, PT, -R13, RZ, RZ ;  /* 0x000000ff0d007210 */ /* 0x000fca0007ffe1ff */
[----:B------:R-:W-:-:S05]  /*0450*/  IMAD R0, R7, R0, R6 ;  /* 0x0000000007007224 */ /* 0x000fca00078e0206 */
[----:B------:R-:W-:-:S13]  /*0460*/  ISETP.GT.U32.AND P1, PT, R7, R0, PT ;  /* 0x000000000700720c */ /* 0x000fda0003f24070 */
[----:B------:R-:W-:Y:S02]  /*0470*/  @!P1 IMAD.IADD R0, R0, 0x1, -R7 ;  /* 0x0000000100009824 */ /* 0x000fe400078e0a07 */
[----:B------:R-:W-:Y:S01]  /*0480*/  @!P1 VIADD R13, R13, 0x1 ;  /* 0x000000010d0d9836 */ /* 0x000fe20000000000 */
[----:B------:R-:W-:Y:S02]  /*0490*/  ISETP.NE.AND P1, PT, R17, RZ, PT ;  /* 0x000000ff1100720c */ /* 0x000fe40003f25270 */
[----:B------:R-:W-:Y:S01]  /*04a0*/  ISETP.GE.U32.AND P0, PT, R0, R7, PT ;  /* 0x000000070000720c */ /* 0x000fe20003f06070 */
[----:B0-----:R-:W-:Y:S01]  /*04b0*/  DFMA R6, -R10, R4, 1 ;  /* 0x3ff000000a06742b */ /* 0x001fe20000000104 */
[----:B------:R-:W-:-:S04]  /*04c0*/  LOP3.LUT R0, R12, R17, RZ, 0x3c, !PT ;  /* 0x000000110c007212 */ /* 0x000fc800078e3cff */
[----:B------:R-:W-:-:S03]  /*04d0*/  ISETP.GE.AND P2, PT, R0, RZ, PT ;  /* 0x000000ff0000720c */ /* 0x000fc60003f46270 */
[----:B------:R-:W-:-:S04]  /*04e0*/  DFMA R6, R6, R6, R6 ;  /* 0x000000060606722b */ /* 0x000fc80000000006 */
[----:B------:R-:W-:-:S04]  /*04f0*/  @P0 VIADD R13, R13, 0x1 ;  /* 0x000000010d0d0836 */ /* 0x000fc80000000000 */
[----:B------:R-:W-:Y:S02]  /*0500*/  DFMA R6, R4, R6, R4 ;  /* 0x000000060406722b */ /* 0x000fe40000000004 */
[----:B------:R-:W-:Y:S01]  /*0510*/  @!P2 IMAD.MOV R13, RZ, RZ, -R13 ;  /* 0x000000ffff0da224 */ /* 0x000fe200078e0a0d */
[----:B------:R-:W-:-:S04]  /*0520*/  @!P1 LOP3.LUT R13, RZ, R17, RZ, 0x33, !PT ;  /* 0x00000011ff0d9212 */ /* 0x000fc800078e33ff */
[----:B------:R-:W-:-:S05]  /*0530*/  IADD3 R5, PT, PT, -R13, RZ, RZ ;  /* 0x000000ff0d057210 */ /* 0x000fca0007ffe1ff */
[----:B------:R-:W-:Y:S01]  /*0540*/  IMAD R0, R17, R5, R12 ;  /* 0x0000000511007224 */ /* 0x000fe200078e020c */
[----:B------:R-:W-:-:S03]  /*0550*/  DFMA R4, -R10, R6, 1 ;  /* 0x3ff000000a04742b */ /* 0x000fc60000000106 */
[----:B------:R-:W0:Y:S05]  /*0560*/  I2F.F64 R18, R0 ;  /* 0x0000000000127312 */ /* 0x000e2a0000201c00 */
[----:B------:R-:W-:-:S08]  /*0570*/  DFMA R4, R6, R4, R6 ;  /* 0x000000040604722b */ /* 0x000fd00000000006 */
[----:B0-----:R-:W-:Y:S01]  /*0580*/  DMUL R6, R18, R4 ;  /* 0x0000000412067228 */ /* 0x001fe20000000000 */
[----:B------:R-:W-:-:S07]  /*0590*/  FSETP.GEU.AND P1, PT, |R19|, 6.5827683646048100446e-37, PT ;  /* 0x036000001300780b */ /* 0x000fce0003f2e200 */
[----:B------:R-:W-:-:S08]  /*05a0*/  DFMA R16, -R10, R6, R18 ;  /* 0x000000060a10722b */ /* 0x000fd00000000112 */
[----:B------:R-:W-:-:S10]  /*05b0*/  DFMA R4, R4, R16, R6 ;  /* 0x000000100404722b */ /* 0x000fd40000000006 */
[----:B------:R-:W-:-:S05]  /*05c0*/  FFMA R6, RZ, R11, R5 ;  /* 0x0000000bff067223 */ /* 0x000fca0000000005 */
[----:B------:R-:W-:-:S13]  /*05d0*/  FSETP.GT.AND P0, PT, |R6|, 1.469367938527859385e-39, PT ;  /* 0x001000000600780b */ /* 0x000fda0003f04200 */
[----:B------:R-:W-:Y:S05]  /*05e0*/  @P0 BRA P1, `(.L_x_4) ;  /* 0x0000000000200947 */ /* 0x000fea0000800000 */
[----:B------:R-:W-:Y:S01]  /*05f0*/  IMAD.MOV.U32 R16, RZ, RZ, R18 ;  /* 0x000000ffff107224 */ /* 0x000fe200078e0012 */
[----:B------:R-:W-:Y:S01]  /*0600*/  MOV R14, 0x650 ;  /* 0x00000650000e7802 */ /* 0x000fe20000000f00 */
[----:B------:R-:W-:Y:S02]  /*0610*/  IMAD.MOV.U32 R17, RZ, RZ, R19 ;  /* 0x000000ffff117224 */ /* 0x000fe400078e0013 */
[----:B------:R-:W-:Y:S02]  /*0620*/  IMAD.MOV.U32 R20, RZ, RZ, R10 ;  /* 0x000000ffff147224 */ /* 0x000fe400078e000a */
[----:B------:R-:W-:-:S07]  /*0630*/  IMAD.MOV.U32 R21, RZ, RZ, R11 ;  /* 0x000000ffff157224 */ /* 0x000fce00078e000b */
[----:B-1----:R-:W-:Y:S05]  /*0640*/  CALL.REL.NOINC `($__internal_0_$__cuda_sm20_div_rn_f64_full) ;  /* 0x0000000400907944 */ /* 0x002fea0003c00000 */
[----:B------:R-:W-:Y:S01]  /*0650*/  IMAD.MOV.U32 R4, RZ, RZ, R22 ;  /* 0x000000ffff047224 */ /* 0x000fe200078e0016 */
[----:B------:R-:W-:-:S07]  /*0660*/  MOV R5, R23 ;  /* 0x0000001700057202 */ /* 0x000fce0000000f00 */
.L_x_4:
[----:B------:R-:W-:Y:S05]  /*0670*/  BSYNC.RECONVERGENT B0 ;  /* 0x0000000000007941 */ /* 0x000fea0003800200 */
.L_x_3:
[----:B------:R-:W0:Y:S01]  /*0680*/  MUFU.RCP64H R7, R11 ;  /* 0x0000000b00077308 */ /* 0x000e220000001800 */
[----:B------:R-:W-:Y:S01]  /*0690*/  IMAD.MOV.U32 R6, RZ, RZ, 0x1 ;  /* 0x00000001ff067424 */ /* 0x000fe200078e00ff */
[----:B------:R-:W2:Y:S01]  /*06a0*/  LDCU.64 UR10, c[0x0][0x390] ;  /* 0x00007200ff0a77ac */ /* 0x000ea20008000a00 */
[----:B------:R-:W-:Y:S01]  /*06b0*/  DADD R4, R4, R4 ;  /* 0x0000000004047229 */ /* 0x000fe20000000004 */
[----:B------:R-:W-:Y:S07]  /*06c0*/  BSSY.RECONVERGENT B0, `(.L_x_5) ;  /* 0x0000017000007945 */ /* 0x000fee0003800200 */
[----:B------:R-:W-:-:S02]  /*06d0*/  DADD R4, -R4, 1 ;  /* 0x3ff0000004047429 */ /* 0x000fc40000000100 */
[----:B0-----:R-:W-:-:S06]  /*06e0*/  DFMA R16, -R10, R6, 1 ;  /* 0x3ff000000a10742b */ /* 0x001fcc0000000106 */
[----:B--2---:R-:W-:Y:S02]  /*06f0*/  DFMA R4, R4, -R2, UR10 ;  /* 0x0000000a04047e2b */ /* 0x004fe40008000802 */
[----:B------:R-:W-:-:S08]  /*0700*/  DFMA R16, R16, R16, R16 ;  /* 0x000000101010722b */ /* 0x000fd00000000010 */
[----:B------:R-:W-:Y:S01]  /*0710*/  DFMA R6, R6, R16, R6 ;  /* 0x000000100606722b */ /* 0x000fe20000000006 */
[----:B------:R-:W-:-:S07]  /*0720*/  VIADD R16, R13, UR4 ;  /* 0x000000040d107c36 */ /* 0x000fce0008000000 */
[----:B------:R-:W-:Y:S01]  /*0730*/  DFMA R18, -R10, R6, 1 ;  /* 0x3ff000000a12742b */ /* 0x000fe20000000106 */
[----:B------:R-:W0:Y:S07]  /*0740*/  I2F.F64 R16, R16 ;  /* 0x0000001000107312 */ /* 0x000e2e0000201c00 */
        /* <DEDUP_REMOVED lines=10> */
[----:B------:R-:W-:-:S07]  /*07f0*/  IMAD.MOV.U32 R21, RZ, RZ, R11 ;  /* 0x000000ffff157224 */ /* 0x000fce00078e000b */
[----:B-1----:R-:W-:Y:S05]  /*0800*/  CALL.REL.NOINC `($__internal_0_$__cuda_sm20_div_rn_f64_full) ;  /* 0x0000000400207944 */ /* 0x002fea0003c00000 */
[----:B------:R-:W-:Y:S01]  /*0810*/  IMAD.MOV.U32 R6, RZ, RZ, R22 ;  /* 0x000000ffff067224 */ /* 0x000fe200078e0016 */
[----:B------:R-:W-:-:S07]  /*0820*/  MOV R7, R23 ;  /* 0x0000001700077202 */ /* 0x000fce0000000f00 */
.L_x_6:
[----:B------:R-:W-:Y:S05]  /*0830*/  BSYNC.RECONVERGENT B0 ;  /* 0x0000000000007941 */ /* 0x000fea0003800200 */
.L_x_5:
[----:B------:R-:W0:Y:S01]  /*0840*/  LDCU.64 UR10, c[0x0][0x398] ;  /* 0x00007300ff0a77ac */ /* 0x000e220008000a00 */
[----:B------:R-:W-:Y:S01]  /*0850*/  DADD R6, R6, R6 ;  /* 0x0000000006067229 */ /* 0x000fe20000000006 */
[----:B------:R-:W-:Y:S01]  /*0860*/  BSSY.RECONVERGENT B0, `(.L_x_7) ;  /* 0x0000039000007945 */ /* 0x000fe20003800200 */
[----:B------:R-:W-:Y:S01]  /*0870*/  DMUL R18, R4, R4 ;  /* 0x0000000404127228 */ /* 0x000fe20000000000 */
[----:B------:R-:W-:-:S05]  /*0880*/  IMAD.MOV.U32 R14, RZ, RZ, RZ ;  /* 0x000000ffff0e7224 */ /* 0x000fca00078e00ff */
[----:B------:R-:W-:-:S08]  /*0890*/  DADD R6, -R6, 1 ;  /* 0x3ff0000006067429 */ /* 0x000fd00000000100 */
[----:B0-----:R-:W-:-:S08]  /*08a0*/  DFMA R6, R6, -R2, UR10 ;  /* 0x0000000a06067e2b */ /* 0x001fd00008000802 */
[----:B------:R-:W-:-:S08]  /*08b0*/  DMUL R20, R6, R6 ;  /* 0x0000000606147228 */ /* 0x000fd00000000000 */
[----:B------:R-:W-:-:S08]  /*08c0*/  DADD R16, R18, R20 ;  /* 0x0000000012107229 */ /* 0x000fd00000000014 */
[----:B------:R-:W-:-:S14]  /*08d0*/  DSETP.GT.AND P0, PT, R16, 4, PT ;  /* 0x401000001000742a */ /* 0x000fdc0003f04000 */
[----:B------:R-:W-:Y:S05]  /*08e0*/  @P0 BRA `(.L_x_8) ;  /* 0x0000000000500947 */ /* 0x000fea0003800000 */
[----:B------:R-:W0:Y:S01]  /*08f0*/  LDC R16, c[0x0][0x388] ;  /* 0x0000e200ff107b82 */ /* 0x000e220000000800 */
[----:B------:R-:W-:Y:S01]  /*0900*/  IMAD.MOV.U32 R24, RZ, RZ, R20 ;  /* 0x000000ffff187224 */ /* 0x000fe200078e0014 */
[----:B------:R-:W-:Y:S01]  /*0910*/  MOV R22, R4 ;  /* 0x0000000400167202 */ /* 0x000fe20000000f00 */
[----:B------:R-:W-:Y:S02]  /*0920*/  IMAD.MOV.U32 R25, RZ, RZ, R21 ;  /* 0x000000ffff197224 */ /* 0x000fe400078e0015 */
[----:B------:R-:W-:Y:S02]  /*0930*/  IMAD.MOV.U32 R20, RZ, RZ, R6 ;  /* 0x000000ffff147224 */ /* 0x000fe400078e0006 */
[----:B------:R-:W-:Y:S02]  /*0940*/  IMAD.MOV.U32 R21, RZ, RZ, R7 ;  /* 0x000000ffff157224 */ /* 0x000fe400078e0007 */
[----:B------:R-:W-:-:S07]  /*0950*/  IMAD.MOV.U32 R23, RZ, RZ, R5 ;  /* 0x000000ffff177224 */ /* 0x000fce00078e0005 */
.L_x_10:
[----:B------:R-:W-:Y:S01]  /*0960*/  VIADD R14, R14, 0x1 ;  /* 0x000000010e0e7836 */ /* 0x000fe20000000000 */
[----:B------:R-:W-:Y:S01]  /*0970*/  DADD R22, R22, R22 ;  /* 0x0000000016167229 */ /* 0x000fe20000000016 */
[----:B------:R-:W-:Y:S01]  /*0980*/  IMAD.MOV.U32 R17, RZ, RZ, RZ ;  /* 0x000000ffff117224 */ /* 0x000fe200078e00ff */
[----:B------:R-:W-:Y:S02]  /*0990*/  DADD R18, -R24, R18 ;  /* 0x0000000018127229 */ /* 0x000fe40000000112 */
[----:B0-----:R-:W-:-:S04]  /*09a0*/  ISETP.NE.AND P0, PT, R14, R16, PT ;  /* 0x000000100e00720c */ /* 0x001fc80003f05270 */
[----:B------:R-:W-:-:S09]  /*09b0*/  DFMA R20, R22, R20, R6 ;  /* 0x000000141614722b */ /* 0x000fd20000000006 */
[----:B------:R-:W-:Y:S05]  /*09c0*/  @!P0 BRA `(.L_x_9) ;  /* 0x0000000000888947 */ /* 0x000fea0003800000 */
[----:B------:R-:W-:Y:S02]  /*09d0*/  DADD R22, R4, R18 ;  /* 0x0000000004167229 */ /* 0x000fe40000000012 */
[----:B------:R-:W-:-:S06]  /*09e0*/  DMUL R24, R20, R20 ;  /* 0x0000001414187228 */ /* 0x000fcc0000000000 */
[----:B------:R-:W-:-:S08]  /*09f0*/  DMUL R18, R22, R22 ;  /* 0x0000001616127228 */ /* 0x000fd00000000000 */
[----:B------:R-:W-:-:S08]  /*0a00*/  DADD R26, R18, R24 ;  /* 0x00000000121a7229 */ /* 0x000fd00000000018 */
[----:B------:R-:W-:-:S14]  /*0a10*/  DSETP.GT.AND P0, PT, R26, 4, PT ;  /* 0x401000001a00742a */ /* 0x000fdc0003f04000 */
[----:B------:R-:W-:Y:S05]  /*0a20*/  @!P0 BRA `(.L_x_10) ;  /* 0xfffffffc00cc8947 */ /* 0x000fea000383ffff */
.L_x_8:
[----:B-1----:R-:W0:Y:S01]  /*0a30*/  MUFU.RCP64H R5, R9 ;  /* 0x0000000900057308 */ /* 0x002e220000001800 */
[----:B------:R-:W-:Y:S01]  /*0a40*/  IMAD.MOV.U32 R4, RZ, RZ, 0x1 ;  /* 0x00000001ff047424 */ /* 0x000fe200078e00ff */
[----:B------:R-:W-:Y:S06]  /*0a50*/  BSSY.RECONVERGENT B1, `(.L_x_11) ;  /* 0x0000016000017945 */ /* 0x000fec0003800200 */
[----:B------:R-:W1:Y:S01]  /*0a60*/  I2F.F64.U32 R18, R14 ;  /* 0x0000000e00127312 */ /* 0x000e620000201800 */
[----:B0-----:R-:W-:Y:S01]  /*0a70*/  DFMA R6, -R8, R4, 1 ;  /* 0x3ff000000806742b */ /* 0x001fe20000000104 */
[----:B-1----:R-:W-:-:S07]  /*0a80*/  FSETP.GEU.AND P1, PT, |R19|, 6.5827683646048100446e-37, PT ;  /* 0x036000001300780b */ /* 0x002fce0003f2e200 */
[----:B------:R-:W-:-:S08]  /*0a90*/  DFMA R6, R6, R6, R6 ;  /* 0x000000060606722b */ /* 0x000fd00000000006 */
[----:B------:R-:W-:-:S08]  /*0aa0*/  DFMA R6, R4, R6, R4 ;  /* 0x000000060406722b */ /* 0x000fd00000000004 */
[----:B------:R-:W-:-:S08]  /*0ab0*/  DFMA R4, -R8, R6, 1 ;  /* 0x3ff000000804742b */ /* 0x000fd00000000106 */
[----:B------:R-:W-:-:S08]  /*0ac0*/  DFMA R4, R6, R4, R6 ;  /* 0x000000040604722b */ /* 0x000fd00000000006 */
[----:B------:R-:W-:-:S08]  /*0ad0*/  DMUL R6, R18, R4 ;  /* 0x0000000412067228 */ /* 0x000fd00000000000 */
[----:B------:R-:W-:-:S08]  /*0ae0*/  DFMA R16, -R8, R6, R18 ;  /* 0x000000060810722b */ /* 0x000fd00000000112 */
[----:B------:R-:W-:-:S10]  /*0af0*/  DFMA R4, R4, R16, R6 ;  /* 0x000000100404722b */ /* 0x000fd40000000006 */
[----:B------:R-:W-:-:S05]  /*0b00*/  FFMA R6, RZ, R9, R5 ;  /* 0x00000009ff067223 */ /* 0x000fca0000000005 */
[----:B------:R-:W-:-:S13]  /*0b10*/  FSETP.GT.AND P0, PT, |R6|, 1.469367938527859385e-39, PT ;  /* 0x001000000600780b */ /* 0x000fda0003f04200 */
[----:B------:R-:W-:Y:S05]  /*0b20*/  @P0 BRA P1, `(.L_x_12) ;  /* 0x0000000000200947 */ /* 0x000fea0000800000 */
[----:B------:R-:W-:Y:S01]  /*0b30*/  IMAD.MOV.U32 R16, RZ, RZ, R18 ;  /* 0x000000ffff107224 */ /* 0x000fe200078e0012 */
[----:B------:R-:W-:Y:S01]  /*0b40*/  MOV R17, R19 ;  /* 0x0000001300117202 */ /* 0x000fe20000000f00 */
[----:B------:R-:W-:Y:S01]  /*0b50*/  IMAD.MOV.U32 R20, RZ, RZ, R8 ;  /* 0x000000ffff147224 */ /* 0x000fe200078e0008 */
[----:B------:R-:W-:Y:S01]  /*0b60*/  MOV R14, 0xb90 ;  /* 0x00000b90000e7802 */ /* 0x000fe20000000f00 */
[----:B------:R-:W-:-:S07]  /*0b70*/  IMAD.MOV.U32 R21, RZ, RZ, R9 ;  /* 0x000000ffff157224 */ /* 0x000fce00078e0009 */
[----:B------:R-:W-:Y:S05]  /*0b80*/  CALL.REL.NOINC `($__internal_0_$__cuda_sm20_div_rn_f64_full) ;  /* 0x0000000000407944 */ /* 0x000fea0003c00000 */
[----:B------:R-:W-:Y:S02]  /*0b90*/  IMAD.MOV.U32 R4, RZ, RZ, R22 ;  /* 0x000000ffff047224 */ /* 0x000fe400078e0016 */
[----:B------:R-:W-:-:S07]  /*0ba0*/  IMAD.MOV.U32 R5, RZ, RZ, R23 ;  /* 0x000000ffff057224 */ /* 0x000fce00078e0017 */
.L_x_12:
[----:B------:R-:W-:Y:S05]  /*0bb0*/  BSYNC.RECONVERGENT B1 ;  /* 0x0000000000017941 */ /* 0x000fea0003800200 */
.L_x_11:
[----:B------:R-:W-:-:S08]  /*0bc0*/  DADD R4, -R4, 1 ;  /* 0x3ff0000004047429 */ /* 0x000fd00000000100 */
[----:B------:R-:W-:-:S06]  /*0bd0*/  DMUL R4, R4, 255 ;  /* 0x406fe00004047828 */ /* 0x000fcc0000000000 */
[----:B------:R0:W2:Y:S05]  /*0be0*/  F2I.F64.TRUNC R17, R4 ;  /* 0x0000000400117311 */ /* 0x0000aa000030d100 */
.L_x_9:
[----:B------:R-:W-:Y:S05]  /*0bf0*/  BSYNC.RECONVERGENT B0 ;  /* 0x0000000000007941 */ /* 0x000fea0003800200 */
.L_x_7:
[----:B0-----:R-:W0:Y:S01]  /*0c00*/  LDC.64 R4, c[0x0][0x3a8] ;  /* 0x0000ea00ff047b82 */ /* 0x001e220000000a00 */
[----:B------:R-:W3:Y:S01]  /*0c10*/  LDCU UR5, c[0x0][0x380] ;  /* 0x00007000ff0577ac */ /* 0x000ee20008000800 */
[----:B------:R-:W-:-:S04]  /*0c20*/  IADD3 R12, PT, PT, R15, R12, RZ ;  /* 0x0000000c0f0c7210 */ /* 0x000fc80007ffe0ff */
[----:B------:R-:W-:Y:S01]  /*0c30*/  ISETP.GE.AND P0, PT, R12, UR6, PT ;  /* 0x000000060c007c0c */ /* 0x000fe2000bf06270 */
[----:B---3--:R-:W-:-:S04]  /*0c40*/  IMAD R13, R13, UR5, R0 ;  /* 0x000000050d0d7c24 */ /* 0x008fc8000f8e0200 */
[----:B0-----:R-:W-:-:S05]  /*0c50*/  IMAD.WIDE R4, R13, 0x4, R4 ;  /* 0x000000040d047825 */ /* 0x001fca00078e0204 */
[----:B--2---:R2:W-:Y:S03]  /*0c60*/  STG.E desc[UR8][R4.64], R17 ;  /* 0x0000001104007986 */ /* 0x0045e6000c101908 */
[----:B------:R-:W-:Y:S05]  /*0c70*/  @!P0 BRA `(.L_x_13) ;  /* 0xfffffff400b48947 */ /* 0x000fea000383ffff */
[----:B------:R-:W-:Y:S05]  /*0c80*/  EXIT ;  /* 0x000000000000794d */ /* 0x000fea0003800000 */
        .weak           $__internal_0_$__cuda_sm20_div_rn_f64_full
        .type           $__internal_0_$__cuda_sm20_div_rn_f64_full,@function
        .size           $__internal_0_$__cuda_sm20_div_rn_f64_full,(.L_x_20 - $__internal_0_$__cuda_sm20_div_rn_f64_full)
$__internal_0_$__cuda_sm20_div_rn_f64_full:
[----:B------:R-:W-:Y:S01]  /*0c90*/  FSETP.GEU.AND P2, PT, |R17|, 1.469367938527859385e-39, PT ;  /* 0x001000001100780b */ /* 0x000fe20003f4e200 */
[----:B------:R-:W-:Y:S01]  /*0ca0*/  IMAD.MOV.U32 R29, RZ, RZ, 0x1ca00000 ;  /* 0x1ca00000ff1d7424 */ /* 0x000fe200078e00ff */
[C---:B------:R-:W-:Y:S01]  /*0cb0*/  FSETP.GEU.AND P0, PT, |R21|.reuse, 1.469367938527859385e-39, PT ;  /* 0x001000001500780b */ /* 0x040fe20003f0e200 */
[----:B------:R-:W-:Y:S01]  /*0cc0*/  IMAD.MOV.U32 R6, RZ, RZ, R16 ;  /* 0x000000ffff067224 */ /* 0x000fe200078e0010 */
[----:B------:R-:W-:Y:S01]  /*0cd0*/  LOP3.LUT R18, R21, 0x800fffff, RZ, 0xc0, !PT ;  /* 0x800fffff15127812 */ /* 0x000fe200078ec0ff */
[----:B------:R-:W-:Y:S01]  /*0ce0*/  BSSY.RECONVERGENT B2, `(.L_x_14) ;  /* 0x0000052000027945 */ /* 0x000fe20003800200 */
[----:B------:R-:W-:Y:S02]  /*0cf0*/  LOP3.LUT R28, R17, 0x7ff00000, RZ, 0xc0, !PT ;  /* 0x7ff00000111c7812 */ /* 0x000fe400078ec0ff */
[----:B------:R-:W-:Y:S01]  /*0d00*/  LOP3.LUT R19, R18, 0x3ff00000, RZ, 0xfc, !PT ;  /* 0x3ff0000012137812 */ /* 0x000fe200078efcff */
[----:B------:R-:W-:Y:S01]  /*0d10*/  IMAD.MOV.U32 R18, RZ, RZ, R20 ;  /* 0x000000ffff127224 */ /* 0x000fe200078e0014 */
[----:B------:R-:W-:-:S02]  /*0d20*/  LOP3.LUT R31, R21, 0x7ff00000, RZ, 0xc0, !PT ;  /* 0x7ff00000151f7812 */ /* 0x000fc400078ec0ff */
[----:B------:R-:W-:Y:S01]  /*0d30*/  MOV R22, 0x1 ;  /* 0x0000000100167802 */ /* 0x000fe20000000f00 */
[----:B------:R-:W-:Y:S01]  /*0d40*/  @!P2 IMAD.MOV.U32 R24, RZ, RZ, RZ ;  /* 0x000000ffff18a224 */ /* 0x000fe200078e00ff */
[----:B------:R-:W-:Y:S01]  /*0d50*/  @!P2 LOP3.LUT R7, R21, 0x7ff00000, RZ, 0xc0, !PT ;  /* 0x7ff000001507a812 */ /* 0x000fe200078ec0ff */
[----:B------:R-:W-:Y:S01]  /*0d60*/  @!P0 DMUL R18, R20, 8.98846567431157953865e+307 ;  /* 0x7fe0000014128828 */ /* 0x000fe20000000000 */
[C---:B------:R-:W-:Y:S02]  /*0d70*/  ISETP.GE.U32.AND P1, PT, R28.reuse, R31, PT ;  /* 0x0000001f1c00720c */ /* 0x040fe40003f26070 */
[----:B------:R-:W-:Y:S02]  /*0d80*/  @!P2 ISETP.GE.U32.AND P3, PT, R28, R7, PT ;  /* 0x000000071c00a20c */ /* 0x000fe40003f66070 */
[C---:B------:R-:W-:Y:S01]  /*0d90*/  SEL R7, R29.reuse, 0x63400000, !P1 ;  /* 0x634000001d077807 */ /* 0x040fe20004800000 */
[----:B------:R-:W0:Y:S01]  /*0da0*/  MUFU.RCP64H R23, R19 ;  /* 0x0000001300177308 */ /* 0x000e220000001800 */
[----:B------:R-:W-:-:S02]  /*0db0*/  @!P2 SEL R25, R29, 0x63400000, !P3 ;  /* 0x634000001d19a807 */ /* 0x000fc40005800000 */
[--C-:B------:R-:W-:Y:S02]  /*0dc0*/  LOP3.LUT R7, R7, 0x800fffff, R17.reuse, 0xf8, !PT ;  /* 0x800fffff07077812 */ /* 0x100fe400078ef811 */
[----:B------:R-:W-:Y:S02]  /*0dd0*/  @!P2 LOP3.LUT R25, R25, 0x80000000, R17, 0xf8, !PT ;  /* 0x800000001919a812 */ /* 0x000fe400078ef811 */
[----:B------:R-:W-:Y:S02]  /*0de0*/  @!P0 LOP3.LUT R31, R19, 0x7ff00000, RZ, 0xc0, !PT ;  /* 0x7ff00000131f8812 */ /* 0x000fe400078ec0ff */
[----:B------:R-:W-:-:S06]  /*0df0*/  @!P2 LOP3.LUT R25, R25, 0x100000, RZ, 0xfc, !PT ;  /* 0x001000001919a812 */ /* 0x000fcc00078efcff */
[----:B------:R-:W-:Y:S02]  /*0e00*/  @!P2 DFMA R6, R6, 2, -R24 ;  /* 0x400000000606a82b */ /* 0x000fe40000000818 */
[----:B0-----:R-:W-:-:S08]  /*0e10*/  DFMA R24, R22, -R18, 1 ;  /* 0x3ff000001618742b */ /* 0x001fd00000000812 */
[----:B------:R-:W-:-:S08]  /*0e20*/  DFMA R24, R24, R24, R24 ;  /* 0x000000181818722b */ /* 0x000fd00000000018 */
[----:B------:R-:W-:-:S08]  /*0e30*/  DFMA R22, R22, R24, R22 ;  /* 0x000000181616722b */ /* 0x000fd00000000016 */
[----:B------:R-:W-:-:S08]  /*0e40*/  DFMA R24, R22, -R18, 1 ;  /* 0x3ff000001618742b */ /* 0x000fd00000000812 */
[----:B------:R-:W-:-:S08]  /*0e50*/  DFMA R22, R22, R24, R22 ;  /* 0x000000181616722b */ /* 0x000fd00000000016 */
[----:B------:R-:W-:-:S08]  /*0e60*/  DMUL R24, R22, R6 ;  /* 0x0000000616187228 */ /* 0x000fd00000000000 */
[----:B------:R-:W-:-:S08]  /*0e70*/  DFMA R26, R24, -R18, R6 ;  /* 0x80000012181a722b */ /* 0x000fd00000000006 */
[----:B------:R-:W-:Y:S01]  /*0e80*/  DFMA R26, R22, R26, R24 ;  /* 0x0000001a161a722b */ /* 0x000fe20000000018 */
[----:B------:R-:W-:Y:S01]  /*0e90*/  IMAD.MOV.U32 R24, RZ, RZ, R28 ;  /* 0x000000ffff187224 */ /* 0x000fe200078e001c */
[----:B------:R-:W-:-:S05]  /*0ea0*/  @!P2 LOP3.LUT R24, R7, 0x7ff00000, RZ, 0xc0, !PT ;  /* 0x7ff000000718a812 */ /* 0x000fca00078ec0ff */
[----:B------:R-:W-:-:S05]  /*0eb0*/  VIADD R22, R24, 0xffffffff ;  /* 0xffffffff18167836 */ /* 0x000fca0000000000 */
[----:B------:R-:W-:Y:S01]  /*0ec0*/  ISETP.GT.U32.AND P0, PT, R22, 0x7feffffe, PT ;  /* 0x7feffffe1600780c */ /* 0x000fe20003f04070 */
[----:B------:R-:W-:-:S05]  /*0ed0*/  VIADD R22, R31, 0xffffffff ;  /* 0xffffffff1f167836 */ /* 0x000fca0000000000 */
[----:B------:R-:W-:-:S13]  /*0ee0*/  ISETP.GT.U32.OR P0, PT, R22, 0x7feffffe, P0 ;  /* 0x7feffffe1600780c */ /* 0x000fda0000704470 */
[----:B------:R-:W-:Y:S05]  /*0ef0*/  @P0 BRA `(.L_x_15) ;  /* 0x00000000006c0947 */ /* 0x000fea0003800000 */
[----:B------:R-:W-:-:S04]  /*0f00*/  LOP3.LUT R17, R21, 0x7ff00000, RZ, 0xc0, !PT ;  /* 0x7ff0000015117812 */ /* 0x000fc800078ec0ff */
[CC--:B------:R-:W-:Y:S02]  /*0f10*/  VIADDMNMX R16, R28.reuse, -R17.reuse, 0xb9600000, !PT ;  /* 0xb96000001c107446 */ /* 0x0c0fe40007800911 */
[----:B------:R-:W-:Y:S02]  /*0f20*/  ISETP.GE.U32.AND P0, PT, R28, R17, PT ;  /* 0x000000111c00720c */ /* 0x000fe40003f06070 */
[----:B------:R-:W-:Y:S02]  /*0f30*/  VIMNMX R16, PT, PT, R16, 0x46a00000, PT ;  /* 0x46a0000010107848 */ /* 0x000fe40003fe0100 */
[----:B------:R-:W-:-:S05]  /*0f40*/  SEL R29, R29, 0x63400000, !P0 ;  /* 0x634000001d1d7807 */ /* 0x000fca0004000000 */
[----:B------:R-:W-:Y:S02]  /*0f50*/  IMAD.IADD R24, R16, 0x1, -R29 ;  /* 0x0000000110187824 */ /* 0x000fe400078e0a1d */
[----:B------:R-:W-:-:S03]  /*0f60*/  IMAD.MOV.U32 R16, RZ, RZ, RZ ;  /* 0x000000ffff107224 */ /* 0x000fc600078e00ff */
[----:B------:R-:W-:-:S06]  /*0f70*/  IADD3 R17, PT, PT, R24, 0x7fe00000, RZ ;  /* 0x7fe0000018117810 */ /* 0x000fcc0007ffe0ff */
[----:B------:R-:W-:-:S10]  /*0f80*/  DMUL R22, R26, R16 ;  /* 0x000000101a167228 */ /* 0x000fd40000000000 */
[----:B------:R-:W-:-:S13]  /*0f90*/  FSETP.GTU.AND P0, PT, |R23|, 1.469367938527859385e-39, PT ;  /* 0x001000001700780b */ /* 0x000fda0003f0c200 */
[----:B------:R-:W-:Y:S05]  /*0fa0*/  @P0 BRA `(.L_x_16) ;  /* 0x0000000000940947 */ /* 0x000fea0003800000 */
[----:B------:R-:W-:Y:S01]  /*0fb0*/  DFMA R6, R26, -R18, R6 ;  /* 0x800000121a06722b */ /* 0x000fe20000000006 */
[----:B------:R-:W-:-:S09]  /*0fc0*/  IMAD.MOV.U32 R16, RZ, RZ, RZ ;  /* 0x000000ffff107224 */ /* 0x000fd200078e00ff */
[C---:B------:R-:W-:Y:S02]  /*0fd0*/  FSETP.NEU.AND P0, PT, R7.reuse, RZ, PT ;  /* 0x000000ff0700720b */ /* 0x040fe40003f0d000 */
[----:B------:R-:W-:-:S04]  /*0fe0*/  LOP3.LUT R21, R7, 0x80000000, R21, 0x48, !PT ;  /* 0x8000000007157812 */ /* 0x000fc800078e4815 */
[----:B------:R-:W-:-:S07]  /*0ff0*/  LOP3.LUT R17, R21, R17, RZ, 0xfc, !PT ;  /* 0x0000001115117212 */ /* 0x000fce00078efcff */
[----:B------:R-:W-:Y:S05]  /*1000*/  @!P0 BRA `(.L_x_16) ;  /* 0x00000000007c8947 */ /* 0x000fea0003800000 */
[----:B------:R-:W-:Y:S01]  /*1010*/  IMAD.MOV R7, RZ, RZ, -R24 ;  /* 0x000000ffff077224 */ /* 0x000fe200078e0a18 */
[----:B------:R-:W-:Y:S01]  /*1020*/  DMUL.RP R16, R26, R16 ;  /* 0x000000101a107228 */ /* 0x000fe20000008000 */
[----:B------:R-:W-:-:S06]  /*1030*/  IMAD.MOV.U32 R6, RZ, RZ, RZ ;  /* 0x000000ffff067224 */ /* 0x000fcc00078e00ff */
[----:B------:R-:W-:-:S03]  /*1040*/  DFMA R6, R22, -R6, R26 ;  /* 0x800000061606722b */ /* 0x000fc6000000001a */
[----:B------:R-:W-:-:S03]  /*1050*/  LOP3.LUT R21, R17, R21, RZ, 0x3c, !PT ;  /* 0x0000001511157212 */ /* 0x000fc600078e3cff */
[----:B------:R-:W-:-:S04]  /*1060*/  IADD3 R6, PT, PT, -R24, -0x43300000, RZ ;  /* 0xbcd0000018067810 */ /* 0x000fc80007ffe1ff */
[----:B------:R-:W-:-:S04]  /*1070*/  FSETP.NEU.AND P0, PT, |R7|, R6, PT ;  /* 0x000000060700720b */ /* 0x000fc80003f0d200 */
[----:B------:R-:W-:Y:S02]  /*1080*/  FSEL R22, R16, R22, !P0 ;  /* 0x0000001610167208 */ /* 0x000fe40004000000 */
[----:B------:R-:W-:Y:S01]  /*1090*/  FSEL R23, R21, R23, !P0 ;  /* 0x0000001715177208 */ /* 0x000fe20004000000 */
[----:B------:R-:W-:Y:S06]  /*10a0*/  BRA `(.L_x_16) ;  /* 0x0000000000547947 */ /* 0x000fec0003800000 */
.L_x_15:
[----:B------:R-:W-:-:S14]  /*10b0*/  DSETP.NAN.AND P0, PT, R16, R16, PT ;  /* 0x000000101000722a */ /* 0x000fdc0003f08000 */
[----:B------:R-:W-:Y:S05]  /*10c0*/  @P0 BRA `(.L_x_17) ;  /* 0x0000000000440947 */ /* 0x000fea0003800000 */
[----:B------:R-:W-:-:S14]  /*10d0*/  DSETP.NAN.AND P0, PT, R20, R20, PT ;  /* 0x000000141400722a */ /* 0x000fdc0003f08000 */
[----:B------:R-:W-:Y:S05]  /*10e0*/  @P0 BRA `(.L_x_18) ;  /* 0x0000000000300947 */ /* 0x000fea0003800000 */
[----:B------:R-:W-:Y:S01]  /*10f0*/  ISETP.NE.AND P0, PT, R24, R31, PT ;  /* 0x0000001f1800720c */ /* 0x000fe20003f05270 */
[----:B------:R-:W-:Y:S01]  /*1100*/  IMAD.MOV.U32 R23, RZ, RZ, -0x80000 ;  /* 0xfff80000ff177424 */ /* 0x000fe200078e00ff */
[----:B------:R-:W-:-:S11]  /*1110*/  MOV R22, 0x0 ;  /* 0x0000000000167802 */ /* 0x000fd60000000f00 */
[----:B------:R-:W-:Y:S05]  /*1120*/  @!P0 BRA `(.L_x_16) ;  /* 0x0000000000348947 */ /* 0x000fea0003800000 */
[----:B------:R-:W-:Y:S02]  /*1130*/  ISETP.NE.AND P0, PT, R24, 0x7ff00000, PT ;  /* 0x7ff000001800780c */ /* 0x000fe40003f05270 */
[----:B------:R-:W-:Y:S02]  /*1140*/  LOP3.LUT R23, R17, 0x80000000, R21, 0x48, !PT ;  /* 0x8000000011177812 */ /* 0x000fe400078e4815 */
[----:B------:R-:W-:-:S13]  /*1150*/  ISETP.EQ.OR P0, PT, R31, RZ, !P0 ;  /* 0x000000ff1f00720c */ /* 0x000fda0004702670 */
[----:B------:R-:W-:Y:S01]  /*1160*/  @P0 LOP3.LUT R6, R23, 0x7ff00000, RZ, 0xfc, !PT ;  /* 0x7ff0000017060812 */ /* 0x000fe200078efcff */
[----:B------:R-:W-:Y:S02]  /*1170*/  @!P0 IMAD.MOV.U32 R22, RZ, RZ, RZ ;  /* 0x000000ffff168224 */ /* 0x000fe400078e00ff */
[----:B------:R-:W-:Y:S02]  /*1180*/  @P0 IMAD.MOV.U32 R22, RZ, RZ, RZ ;  /* 0x000000ffff160224 */ /* 0x000fe400078e00ff */
[----:B------:R-:W-:Y:S01]  /*1190*/  @P0 IMAD.MOV.U32 R23, RZ, RZ, R6 ;  /* 0x000000ffff170224 */ /* 0x000fe200078e0006 */
[----:B------:R-:W-:Y:S06]  /*11a0*/  BRA `(.L_x_16) ;  /* 0x0000000000147947 */ /* 0x000fec0003800000 */
.L_x_18:
[----:B------:R-:W-:Y:S02]  /*11b0*/  LOP3.LUT R23, R21, 0x80000, RZ, 0xfc, !PT ;  /* 0x0008000015177812 */ /* 0x000fe400078efcff */
[----:B------:R-:W-:Y:S01]  /*11c0*/  MOV R22, R20 ;  /* 0x0000001400167202 */ /* 0x000fe20000000f00 */
[----:B------:R-:W-:Y:S06]  /*11d0*/  BRA `(.L_x_16) ;  /* 0x0000000000087947 */ /* 0x000fec0003800000 */
.L_x_17:
[----:B------:R-:W-:Y:S01]  /*11e0*/  LOP3.LUT R23, R17, 0x80000, RZ, 0xfc, !PT ;  /* 0x0008000011177812 */ /* 0x000fe200078efcff */
[----:B------:R-:W-:-:S07]  /*11f0*/  IMAD.MOV.U32 R22, RZ, RZ, R16 ;  /* 0x000000ffff167224 */ /* 0x000fce00078e0010 */
.L_x_16:
[----:B------:R-:W-:Y:S05]  /*1200*/  BSYNC.RECONVERGENT B2 ;  /* 0x0000000000027941 */ /* 0x000fea0003800200 */
.L_x_14:
[----:B------:R-:W-:Y:S02]  /*1210*/  IMAD.MOV.U32 R6, RZ, RZ, R14 ;  /* 0x000000ffff067224 */ /* 0x000fe400078e000e */
[----:B------:R-:W-:-:S04]  /*1220*/  IMAD.MOV.U32 R7, RZ, RZ, 0x0 ;  /* 0x00000000ff077424 */ /* 0x000fc800078e00ff */
[----:B------:R-:W-:Y:S05]  /*1230*/  RET.REL.NODEC R6 `(_Z13iterateKerneliiidddPi) ;  /* 0xffffffec06707950 */ /* 0x000fea0003c3ffff */
.L_x_19:
[----:B------:R-:W-:-:S00]  /*1240*/  BRA `(.L_x_19) ;  /* 0xfffffffc00fc7947 */ /* 0x000fc0000383ffff */
[----:B------:R-:W-:-:S00]  /*1250*/  NOP ;  /* 0x0000000000007918 */ /* 0x000fc00000000000 */
        /* <DEDUP_REMOVED lines=10> */
.L_x_20:


//--------------------- .nv.shared.reserved.0     --------------------------
	.section	.nv.shared.reserved.0,"aw",@nobits
	.weak		__nv_reservedSMEM_offset_0_alias
	.size		__nv_reservedSMEM_offset_0_alias, 0, 64
	.other		__nv_reservedSMEM_offset_0_alias,@"STO_CUDA_RESERVED_SHARED STV_DEFAULT"
__nv_reservedSMEM_offset_0_alias:
	.zero		0
	.zero		64


//--------------------- .nv.constant0._Z13iterateKerneliiidddPi --------------------------
	.section	.nv.constant0._Z13iterateKerneliiidddPi,"a",@progbits
	.sectionflags	@""
	.align	4
.nv.constant0._Z13iterateKerneliiidddPi:
	.zero		944


//--------------------- SYMBOLS --------------------------

	.type		.nv.reservedSmem.offset0,@object
	.size		.nv.reservedSmem.offset0,0x4
